	.headerflags	@"EF_CUDA_TEXMODE_UNIFIED EF_CUDA_64BIT_ADDRESS EF_CUDA_ACCELERATORS EF_CUDA_SM90 EF_CUDA_VIRTUAL_SM(EF_CUDA_SM90)"
	.elftype	@"ET_EXEC"


//--------------------- .nv.info                  --------------------------
	.section	.nv.info,"",@"SHT_CUDA_INFO"
	.align	4


	//----- nvinfo : EIATTR_REGCOUNT
	.align		4
        /*0000*/ 	.byte	0x04, 0x2f
        /*0002*/ 	.short	(.L_1 - .L_0)
	.align		4
.L_0:
        /*0004*/ 	.word	index@(triton_poi_fused_convolution_9)
        /*0008*/ 	.word	0x0000000c


	//----- nvinfo : EIATTR_MIN_STACK_SIZE
	.align		4
.L_1:
        /*000c*/ 	.byte	0x04, 0x12
        /*000e*/ 	.short	(.L_3 - .L_2)
	.align		4
.L_2:
        /*0010*/ 	.word	index@(triton_poi_fused_convolution_9)
        /*0014*/ 	.word	0x00000000


	//----- nvinfo : EIATTR_FRAME_SIZE
	.align		4
.L_3:
        /*0018*/ 	.byte	0x04, 0x11
        /*001a*/ 	.short	(.L_5 - .L_4)
	.align		4
.L_4:
        /*001c*/ 	.word	index@(triton_poi_fused_convolution_9)
        /*0020*/ 	.word	0x00000000


	//----- nvinfo : EIATTR_MIN_STACK_SIZE
	.align		4
.L_5:
        /*0024*/ 	.byte	0x04, 0x12
        /*0026*/ 	.short	(.L_7 - .L_6)
	.align		4
.L_6:
        /*0028*/ 	.word	index@(triton_poi_fused_convolution_9)
        /*002c*/ 	.word	0x00000000
.L_7:


//--------------------- .nv.info.triton_poi_fused_convolution_9 --------------------------
	.section	.nv.info.triton_poi_fused_convolution_9,"",@"SHT_CUDA_INFO"
	.sectionflags	@""
	.align	4


	//----- nvinfo : EIATTR_CUDA_API_VERSION
	.align		4
        /*0000*/ 	.byte	0x04, 0x37
        /*0002*/ 	.short	(.L_9 - .L_8)
.L_8:
        /*0004*/ 	.word	0x0000007c


	//----- nvinfo : EIATTR_KPARAM_INFO
	.align		4
.L_9:
        /*0008*/ 	.byte	0x04, 0x17
        /*000a*/ 	.short	(.L_11 - .L_10)
.L_10:
        /*000c*/ 	.word	0x00000000
        /*0010*/ 	.short	0x0002
        /*0012*/ 	.short	0x0010
        /*0014*/ 	.byte	0x00, 0xf0, 0x11, 0x00


	//----- nvinfo : EIATTR_KPARAM_INFO
	.align		4
.L_11:
        /*0018*/ 	.byte	0x04, 0x17
        /*001a*/ 	.short	(.L_13 - .L_12)
.L_12:
        /*001c*/ 	.word	0x00000000
        /*0020*/ 	.short	0x0001
        /*0022*/ 	.short	0x0008
        /*0024*/ 	.byte	0x00, 0xf4, 0x21, 0x00


	//----- nvinfo : EIATTR_KPARAM_INFO
	.align		4
.L_13:
        /*0028*/ 	.byte	0x04, 0x17
        /*002a*/ 	.short	(.L_15 - .L_14)
.L_14:
        /*002c*/ 	.word	0x00000000
        /*0030*/ 	.short	0x0000
        /*0032*/ 	.short	0x0000
        /*0034*/ 	.byte	0x00, 0xf4, 0x21, 0x00


	//----- nvinfo : EIATTR_SPARSE_MMA_MASK
	.align		4
.L_15:
        /*0038*/ 	.byte	0x03, 0x50
        /*003a*/ 	.short	0x0000


	//----- nvinfo : EIATTR_MAXREG_COUNT
	.align		4
        /*003c*/ 	.byte	0x03, 0x1b
        /*003e*/ 	.short	0x00ff


	//----- nvinfo : EIATTR_EXIT_INSTR_OFFSETS
	.align		4
        /*0040*/ 	.byte	0x04, 0x1c
        /*0042*/ 	.short	(.L_17 - .L_16)


	//   ....[0]....
.L_16:
        /*0044*/ 	.word	0x00000150


	//----- nvinfo : EIATTR_REQNTID
	.align		4
.L_17:
        /*0048*/ 	.byte	0x04, 0x10
        /*004a*/ 	.short	(.L_19 - .L_18)
.L_18:
        /*004c*/ 	.word	0x00000100
        /*0050*/ 	.word	0x00000001
        /*0054*/ 	.word	0x00000001


	//----- nvinfo : EIATTR_CBANK_PARAM_SIZE
	.align		4
.L_19:
        /*0058*/ 	.byte	0x03, 0x19
        /*005a*/ 	.short	0x0014


	//----- nvinfo : EIATTR_PARAM_CBANK
	.align		4
        /*005c*/ 	.byte	0x04, 0x0a
        /*005e*/ 	.short	(.L_21 - .L_20)
	.align		4
.L_20:
        /*0060*/ 	.word	index@(.nv.constant0.triton_poi_fused_convolution_9)
        /*0064*/ 	.short	0x0210
        /*0066*/ 	.short	0x0014


	//----- nvinfo : EIATTR_SW_WAR
	.align		4
.L_21:
        /*0068*/ 	.byte	0x04, 0x36
        /*006a*/ 	.short	(.L_23 - .L_22)
.L_22:
        /*006c*/ 	.word	0x00000008
.L_23:


//--------------------- .nv.callgraph             --------------------------
	.section	.nv.callgraph,"",@"SHT_CUDA_CALLGRAPH"
	.align	4
	.sectionentsize	8
	.align		4
        /*0000*/ 	.word	0x00000000
	.align		4
        /*0004*/ 	.word	0xffffffff
	.align		4
        /*0008*/ 	.word	0x00000000
	.align		4
        /*000c*/ 	.word	0xfffffffe
	.align		4
        /*0010*/ 	.word	0x00000000
	.align		4
        /*0014*/ 	.word	0xfffffffd
	.align		4
        /*0018*/ 	.word	0x00000000
	.align		4
        /*001c*/ 	.word	0xfffffffc


//--------------------- .text.triton_poi_fused_convolution_9 --------------------------
	.section	.text.triton_poi_fused_convolution_9,"ax",@progbits
	.align	128
        .global         triton_poi_fused_convolution_9
        .type           triton_poi_fused_convolution_9,@function
        .size           triton_poi_fused_convolution_9,(.L_x_1 - triton_poi_fused_convolution_9)
        .other          triton_poi_fused_convolution_9,@"STO_CUDA_ENTRY STV_DEFAULT"
triton_poi_fused_convolution_9:
.text.triton_poi_fused_convolution_9:
[----:B------:R-:W-:Y:S01]  /*0000*/  LDC R1, c[0x0][0x28] ;  /* 0x00000a00ff017b82 */ /* 0x000fe20000000800 */
[----:B------:R-:W1:Y:S07]  /*0010*/  S2R R0, SR_TID.X ;  /* 0x0000000000007919 */ /* 0x000e6e0000002100 */
[----:B------:R-:W2:Y:S01]  /*0020*/  LDC.64 R4, c[0x0][0x218] ;  /* 0x00008600ff047b82 */ /* 0x000ea20000000a00 */
[----:B------:R-:W-:Y:S01]  /*0030*/  ULDC.64 UR4, c[0x0][0x208] ;  /* 0x0000820000047ab9 */ /* 0x000fe20000000a00 */
[----:B------:R-:W3:Y:S06]  /*0040*/  S2R R7, SR_CTAID.X ;  /* 0x0000000000077919 */ /* 0x000eec0000002500 */
[----:B------:R-:W4:Y:S01]  /*0050*/  LDC.64 R2, c[0x0][0x210] ;  /* 0x00008400ff027b82 */ /* 0x000f220000000a00 */
[----:B-1----:R-:W-:Y:S01]  /*0060*/  IMAD.SHL.U32 R0, R0, 0x2, RZ ;  /* 0x0000000200007824 */ /* 0x002fe200078e00ff */
[----:B---3--:R-:W-:-:S04]  /*0070*/  SHF.R.S32.HI R6, RZ, 0x16, R7 ;  /* 0x00000016ff067819 */ /* 0x008fc80000011407 */
[----:B------:R-:W-:-:S04]  /*0080*/  LOP3.LUT R0, R0, 0x1fe, RZ, 0xc0, !PT ;  /* 0x000001fe00007812 */ /* 0x000fc800078ec0ff */
[----:B------:R-:W-:Y:S02]  /*0090*/  LEA R7, R7, R0, 0x9 ;  /* 0x0000000007077211 */ /* 0x000fe400078e48ff */
[----:B------:R-:W-:-:S03]  /*00a0*/  SGXT R0, R6, 0x1 ;  /* 0x000000010600781a */ /* 0x000fc60000000200 */
[----:B----4-:R-:W-:Y:S01]  /*00b0*/  IMAD.WIDE R2, R7, 0x4, R2 ;  /* 0x0000000407027825 */ /* 0x010fe200078e0202 */
[----:B------:R-:W-:-:S04]  /*00c0*/  LEA.HI R0, R0, R7, RZ, 0x6 ;  /* 0x0000000700007211 */ /* 0x000fc800078f30ff */
[----:B------:R-:W-:-:S05]  /*00d0*/  LOP3.LUT R0, R0, 0xffffffc0, RZ, 0xc0, !PT ;  /* 0xffffffc000007812 */ /* 0x000fca00078ec0ff */
[----:B------:R-:W-:Y:S02]  /*00e0*/  IMAD.IADD R9, R7, 0x1, -R0 ;  /* 0x0000000107097824 */ /* 0x000fe400078e0a00 */
[----:B------:R-:W3:Y:S02]  /*00f0*/  LDG.E.64 R6, desc[UR4][R2.64] ;  /* 0x0000000402067981 */ /* 0x000ee4000c1e1b00 */
[----:B--2---:R-:W-:-:S06]  /*0100*/  IMAD.WIDE R4, R9, 0x4, R4 ;  /* 0x0000000409047825 */ /* 0x004fcc00078e0204 */
[----:B------:R-:W3:Y:S02]  /*0110*/  LDG.E.EL.64 R4, desc[UR4][R4.64] ;  /* 0x0000000404047981 */ /* 0x000ee4000c2e1b00 */
[----:B---3--:R-:W-:Y:S01]  /*0120*/  FADD R6, R6, R4 ;  /* 0x0000000406067221 */ /* 0x008fe20000000000 */
[----:B------:R-:W-:-:S05]  /*0130*/  FADD R7, R7, R5 ;  /* 0x0000000507077221 */ /* 0x000fca0000000000 */
[----:B------:R-:W-:Y:S01]  /*0140*/  STG.E.64 desc[UR4][R2.64], R6 ;  /* 0x0000000602007986 */ /* 0x000fe2000c101b04 */
[----:B------:R-:W-:Y:S05]  /*0150*/  EXIT ;  /* 0x000000000000794d */ /* 0x000fea0003800000 */
.L_x_0:
[----:B------:R-:W-:-:S00]  /*0160*/  BRA `(.L_x_0) ;  /* 0xfffffffc00fc7947 */ /* 0x000fc0000383ffff */
[----:B------:R-:W-:-:S00]  /*0170*/  NOP ;  /* 0x0000000000007918 */ /* 0x000fc00000000000 */
        /* <DEDUP_REMOVED lines=8> */
.L_x_1:


//--------------------- .nv.constant0.triton_poi_fused_convolution_9 --------------------------
	.section	.nv.constant0.triton_poi_fused_convolution_9,"a",@progbits
	.sectionflags	@""
	.align	4
.nv.constant0.triton_poi_fused_convolution_9:
	.zero		548
